	.headerflags	@"EF_CUDA_TEXMODE_UNIFIED EF_CUDA_64BIT_ADDRESS EF_CUDA_ACCELERATORS EF_CUDA_SM90 EF_CUDA_VIRTUAL_SM(EF_CUDA_SM90)"
	.elftype	@"ET_EXEC"


//--------------------- .nv.info                  --------------------------
	.section	.nv.info,"",@"SHT_CUDA_INFO"
	.align	4


	//----- nvinfo : EIATTR_REGCOUNT
	.align		4
        /*0000*/ 	.byte	0x04, 0x2f
        /*0002*/ 	.short	(.L_1 - .L_0)
	.align		4
.L_0:
        /*0004*/ 	.word	index@(triton_poi_fused_cat_11)
        /*0008*/ 	.word	0x0000001e


	//----- nvinfo : EIATTR_MIN_STACK_SIZE
	.align		4
.L_1:
        /*000c*/ 	.byte	0x04, 0x12
        /*000e*/ 	.short	(.L_3 - .L_2)
	.align		4
.L_2:
        /*0010*/ 	.word	index@(triton_poi_fused_cat_11)
        /*0014*/ 	.word	0x00000000


	//----- nvinfo : EIATTR_FRAME_SIZE
	.align		4
.L_3:
        /*0018*/ 	.byte	0x04, 0x11
        /*001a*/ 	.short	(.L_5 - .L_4)
	.align		4
.L_4:
        /*001c*/ 	.word	index@(triton_poi_fused_cat_11)
        /*0020*/ 	.word	0x00000000


	//----- nvinfo : EIATTR_MIN_STACK_SIZE
	.align		4
.L_5:
        /*0024*/ 	.byte	0x04, 0x12
        /*0026*/ 	.short	(.L_7 - .L_6)
	.align		4
.L_6:
        /*0028*/ 	.word	index@(triton_poi_fused_cat_11)
        /*002c*/ 	.word	0x00000000
.L_7:


//--------------------- .nv.info.triton_poi_fused_cat_11 --------------------------
	.section	.nv.info.triton_poi_fused_cat_11,"",@"SHT_CUDA_INFO"
	.sectionflags	@""
	.align	4


	//----- nvinfo : EIATTR_CUDA_API_VERSION
	.align		4
        /*0000*/ 	.byte	0x04, 0x37
        /*0002*/ 	.short	(.L_9 - .L_8)
.L_8:
        /*0004*/ 	.word	0x0000007c


	//----- nvinfo : EIATTR_KPARAM_INFO
	.align		4
.L_9:
        /*0008*/ 	.byte	0x04, 0x17
        /*000a*/ 	.short	(.L_11 - .L_10)
.L_10:
        /*000c*/ 	.word	0x00000000
        /*0010*/ 	.short	0x0003
        /*0012*/ 	.short	0x0018
        /*0014*/ 	.byte	0x00, 0xf0, 0x11, 0x00


	//----- nvinfo : EIATTR_KPARAM_INFO
	.align		4
.L_11:
        /*0018*/ 	.byte	0x04, 0x17
        /*001a*/ 	.short	(.L_13 - .L_12)
.L_12:
        /*001c*/ 	.word	0x00000000
        /*0020*/ 	.short	0x0002
        /*0022*/ 	.short	0x0010
        /*0024*/ 	.byte	0x00, 0xf4, 0x21, 0x00


	//----- nvinfo : EIATTR_KPARAM_INFO
	.align		4
.L_13:
        /*0028*/ 	.byte	0x04, 0x17
        /*002a*/ 	.short	(.L_15 - .L_14)
.L_14:
        /*002c*/ 	.word	0x00000000
        /*0030*/ 	.short	0x0001
        /*0032*/ 	.short	0x0008
        /*0034*/ 	.byte	0x00, 0xf4, 0x21, 0x00


	//----- nvinfo : EIATTR_KPARAM_INFO
	.align		4
.L_15:
        /*0038*/ 	.byte	0x04, 0x17
        /*003a*/ 	.short	(.L_17 - .L_16)
.L_16:
        /*003c*/ 	.word	0x00000000
        /*0040*/ 	.short	0x0000
        /*0042*/ 	.short	0x0000
        /*0044*/ 	.byte	0x00, 0xf4, 0x21, 0x00


	//----- nvinfo : EIATTR_SPARSE_MMA_MASK
	.align		4
.L_17:
        /*0048*/ 	.byte	0x03, 0x50
        /*004a*/ 	.short	0x0000


	//----- nvinfo : EIATTR_MAXREG_COUNT
	.align		4
        /*004c*/ 	.byte	0x03, 0x1b
        /*004e*/ 	.short	0x00ff


	//----- nvinfo : EIATTR_EXIT_INSTR_OFFSETS
	.align		4
        /*0050*/ 	.byte	0x04, 0x1c
        /*0052*/ 	.short	(.L_19 - .L_18)


	//   ....[0]....
.L_18:
        /*0054*/ 	.word	0x000009d0


	//----- nvinfo : EIATTR_REQNTID
	.align		4
.L_19:
        /*0058*/ 	.byte	0x04, 0x10
        /*005a*/ 	.short	(.L_21 - .L_20)
.L_20:
        /*005c*/ 	.word	0x00000100
        /*0060*/ 	.word	0x00000001
        /*0064*/ 	.word	0x00000001


	//----- nvinfo : EIATTR_CBANK_PARAM_SIZE
	.align		4
.L_21:
        /*0068*/ 	.byte	0x03, 0x19
        /*006a*/ 	.short	0x001c


	//----- nvinfo : EIATTR_PARAM_CBANK
	.align		4
        /*006c*/ 	.byte	0x04, 0x0a
        /*006e*/ 	.short	(.L_23 - .L_22)
	.align		4
.L_22:
        /*0070*/ 	.word	index@(.nv.constant0.triton_poi_fused_cat_11)
        /*0074*/ 	.short	0x0210
        /*0076*/ 	.short	0x001c


	//----- nvinfo : EIATTR_SW_WAR
	.align		4
.L_23:
        /*0078*/ 	.byte	0x04, 0x36
        /*007a*/ 	.short	(.L_25 - .L_24)
.L_24:
        /*007c*/ 	.word	0x00000008
.L_25:


//--------------------- .nv.callgraph             --------------------------
	.section	.nv.callgraph,"",@"SHT_CUDA_CALLGRAPH"
	.align	4
	.sectionentsize	8
	.align		4
        /*0000*/ 	.word	0x00000000
	.align		4
        /*0004*/ 	.word	0xffffffff
	.align		4
        /*0008*/ 	.word	0x00000000
	.align		4
        /*000c*/ 	.word	0xfffffffe
	.align		4
        /*0010*/ 	.word	0x00000000
	.align		4
        /*0014*/ 	.word	0xfffffffd
	.align		4
        /*0018*/ 	.word	0x00000000
	.align		4
        /*001c*/ 	.word	0xfffffffc


//--------------------- .text.triton_poi_fused_cat_11 --------------------------
	.section	.text.triton_poi_fused_cat_11,"ax",@progbits
	.align	128
        .global         triton_poi_fused_cat_11
        .type           triton_poi_fused_cat_11,@function
        .size           triton_poi_fused_cat_11,(.L_x_1 - triton_poi_fused_cat_11)
        .other          triton_poi_fused_cat_11,@"STO_CUDA_ENTRY STV_DEFAULT"
triton_poi_fused_cat_11:
.text.triton_poi_fused_cat_11:
[----:B------:R-:W-:Y:S01]  /*0000*/  LDC R1, c[0x0][0x28] ;  /* 0x00000a00ff017b82 */ /* 0x000fe20000000800 */
[----:B------:R-:W1:Y:S07]  /*0010*/  S2R R0, SR_TID.X ;  /* 0x0000000000007919 */ /* 0x000e6e0000002100 */
[----:B------:R-:W2:Y:S01]  /*0020*/  LDC.64 R18, c[0x0][0x210] ;  /* 0x00008400ff127b82 */ /* 0x000ea20000000a00 */
[----:B------:R-:W-:Y:S01]  /*0030*/  ULDC.64 UR4, c[0x0][0x210] ;  /* 0x0000840000047ab9 */ /* 0x000fe20000000a00 */
[----:B------:R-:W-:Y:S01]  /*0040*/  ULDC.64 UR6, c[0x0][0x218] ;  /* 0x0000860000067ab9 */ /* 0x000fe20000000a00 */
[----:B------:R-:W3:Y:S01]  /*0050*/  S2R R7, SR_CTAID.X ;  /* 0x0000000000077919 */ /* 0x000ee20000002500 */
[----:B-1----:R-:W-:-:S05]  /*0060*/  IMAD.SHL.U32 R0, R0, 0x2, RZ ;  /* 0x0000000200007824 */ /* 0x002fca00078e00ff */
[----:B------:R-:W-:-:S05]  /*0070*/  LOP3.LUT R0, R0, 0x1fe, RZ, 0xc0, !PT ;  /* 0x000001fe00007812 */ /* 0x000fca00078ec0ff */
[----:B---3--:R-:W-:-:S05]  /*0080*/  IMAD R0, R7, 0x200, R0 ;  /* 0x0000020007007824 */ /* 0x008fca00078e0200 */
[----:B------:R-:W-:-:S04]  /*0090*/  SHF.R.S32.HI R3, RZ, 0x1f, R0 ;  /* 0x0000001fff037819 */ /* 0x000fc80000011400 */
[----:B------:R-:W-:Y:S02]  /*00a0*/  LEA.HI R5, R3, R0, RZ, 0x5 ;  /* 0x0000000003057211 */ /* 0x000fe400078f28ff */
[----:B------:R-:W-:Y:S02]  /*00b0*/  SHF.R.S32.HI R3, RZ, 0x16, R7 ;  /* 0x00000016ff037819 */ /* 0x000fe40000011407 */
[----:B------:R-:W-:Y:S02]  /*00c0*/  SHF.R.S32.HI R6, RZ, 0x5, R5 ;  /* 0x00000005ff067819 */ /* 0x000fe40000011405 */
[----:B------:R-:W-:Y:S02]  /*00d0*/  SGXT R3, R3, 0x1 ;  /* 0x000000010303781a */ /* 0x000fe40000000200 */
[----:B------:R-:W-:Y:S02]  /*00e0*/  LEA.HI R2, R6, R6, RZ, 0x5 ;  /* 0x0000000606027211 */ /* 0x000fe400078f28ff */
[----:B------:R-:W-:-:S02]  /*00f0*/  LEA.HI R4, R3, R0, RZ, 0xa ;  /* 0x0000000003047211 */ /* 0x000fc400078f50ff */
[----:B------:R-:W-:Y:S01]  /*0100*/  LOP3.LUT R7, R2, 0xffffffe0, RZ, 0xc0, !PT ;  /* 0xffffffe002077812 */ /* 0x000fe200078ec0ff */
[----:B------:R-:W-:Y:S01]  /*0110*/  VIADD R2, R0, 0x1 ;  /* 0x0000000100027836 */ /* 0x000fe20000000000 */
[C---:B------:R-:W-:Y:S02]  /*0120*/  LEA.HI R9, R3.reuse, R0, RZ, 0xf ;  /* 0x0000000003097211 */ /* 0x040fe400078f78ff */
[----:B------:R-:W-:Y:S01]  /*0130*/  SHF.R.S32.HI R4, RZ, 0xa, R4 ;  /* 0x0000000aff047819 */ /* 0x000fe20000011404 */
[----:B------:R-:W-:Y:S01]  /*0140*/  IMAD.IADD R8, R6, 0x1, -R7 ;  /* 0x0000000106087824 */ /* 0x000fe200078e0a07 */
[----:B------:R-:W-:Y:S02]  /*0150*/  LEA.HI R6, R3, R2, RZ, 0x5 ;  /* 0x0000000203067211 */ /* 0x000fe400078f28ff */
[----:B------:R-:W-:Y:S02]  /*0160*/  SHF.R.S32.HI R9, RZ, 0xf, R9 ;  /* 0x0000000fff097819 */ /* 0x000fe40000011409 */
[----:B------:R-:W-:-:S02]  /*0170*/  LOP3.LUT R5, R5, 0xfffffe0, RZ, 0xc0, !PT ;  /* 0x0fffffe005057812 */ /* 0x000fc400078ec0ff */
[----:B------:R-:W-:Y:S01]  /*0180*/  LOP3.LUT R7, R6, 0xfffffe0, RZ, 0xc0, !PT ;  /* 0x0fffffe006077812 */ /* 0x000fe200078ec0ff */
[----:B------:R-:W-:Y:S01]  /*0190*/  IMAD R8, R9, 0x21, R8 ;  /* 0x0000002109087824 */ /* 0x000fe200078e0208 */
[----:B------:R-:W-:Y:S01]  /*01a0*/  LEA.HI R3, R4, R4, RZ, 0x5 ;  /* 0x0000000404037211 */ /* 0x000fe200078f28ff */
[----:B------:R-:W-:Y:S02]  /*01b0*/  IMAD.IADD R5, R0, 0x1, -R5 ;  /* 0x0000000100057824 */ /* 0x000fe400078e0a05 */
[----:B------:R-:W-:Y:S01]  /*01c0*/  IMAD.IADD R7, R2, 0x1, -R7 ;  /* 0x0000000102077824 */ /* 0x000fe200078e0a07 */
[----:B------:R-:W-:Y:S01]  /*01d0*/  LOP3.LUT R3, R3, 0xffffffe0, RZ, 0xc0, !PT ;  /* 0xffffffe003037812 */ /* 0x000fe200078ec0ff */
[----:B------:R-:W-:Y:S02]  /*01e0*/  IMAD R2, R8, 0x210, RZ ;  /* 0x0000021008027824 */ /* 0x000fe400078e02ff */
[----:B------:R-:W-:Y:S02]  /*01f0*/  IMAD.SHL.U32 R5, R5, 0x10, RZ ;  /* 0x0000001005057824 */ /* 0x000fe400078e00ff */
[----:B------:R-:W-:-:S02]  /*0200*/  IMAD.SHL.U32 R7, R7, 0x10, RZ ;  /* 0x0000001007077824 */ /* 0x000fc400078e00ff */
[----:B------:R-:W-:Y:S01]  /*0210*/  IMAD.IADD R10, R4, 0x1, -R3 ;  /* 0x00000001040a7824 */ /* 0x000fe200078e0a03 */
[--C-:B------:R-:W-:Y:S01]  /*0220*/  SHF.R.S32.HI R4, RZ, 0x1f, R2.reuse ;  /* 0x0000001fff047819 */ /* 0x100fe20000011402 */
[--C-:B------:R-:W-:Y:S01]  /*0230*/  IMAD.IADD R3, R5, 0x1, R2.reuse ;  /* 0x0000000105037824 */ /* 0x100fe200078e0202 */
[----:B------:R-:W-:Y:S01]  /*0240*/  IADD3 R21, P0, R5, R2, RZ ;  /* 0x0000000205157210 */ /* 0x000fe20007f1e0ff */
[----:B------:R-:W-:Y:S01]  /*0250*/  IMAD.IADD R13, R7, 0x1, R2 ;  /* 0x00000001070d7824 */ /* 0x000fe200078e0202 */
[----:B------:R-:W-:Y:S01]  /*0260*/  IADD3 R23, P1, R7, R2, RZ ;  /* 0x0000000207177210 */ /* 0x000fe20007f3e0ff */
[----:B------:R-:W-:Y:S01]  /*0270*/  IMAD.IADD R15, R10, 0x1, R3 ;  /* 0x000000010a0f7824 */ /* 0x000fe200078e0203 */
[-C--:B------:R-:W-:Y:S02]  /*0280*/  LEA.HI.X.SX32 R8, R5, R4.reuse, 0x1, P0 ;  /* 0x0000000405087211 */ /* 0x080fe400000f0eff */
[----:B------:R-:W-:Y:S02]  /*0290*/  LEA.HI.X.SX32 R9, R7, R4, 0x1, P1 ;  /* 0x0000000407097211 */ /* 0x000fe400008f0eff */
[----:B------:R-:W-:-:S02]  /*02a0*/  SHF.R.S32.HI R12, RZ, 0x1f, R10 ;  /* 0x0000001fff0c7819 */ /* 0x000fc4000001140a */
[----:B------:R-:W-:Y:S02]  /*02b0*/  IADD3 R5, P1, R10, R21, RZ ;  /* 0x000000150a057210 */ /* 0x000fe40007f3e0ff */
[----:B------:R-:W-:Y:S02]  /*02c0*/  IADD3 R7, P3, R10, R3, RZ ;  /* 0x000000030a077210 */ /* 0x000fe40007f7e0ff */
[----:B------:R-:W-:Y:S01]  /*02d0*/  IADD3 R16, P2, R10, R23, RZ ;  /* 0x000000170a107210 */ /* 0x000fe20007f5e0ff */
[C---:B------:R-:W-:Y:S01]  /*02e0*/  IMAD.X R20, R12.reuse, 0x1, R8, P1 ;  /* 0x000000010c147824 */ /* 0x040fe200008e0608 */
[----:B------:R-:W-:Y:S02]  /*02f0*/  IADD3 R11, P4, R10, R13, RZ ;  /* 0x0000000d0a0b7210 */ /* 0x000fe40007f9e0ff */
[----:B------:R-:W-:Y:S01]  /*0300*/  LEA.HI.X.SX32 R14, R3, R12, 0x1, P3 ;  /* 0x0000000c030e7211 */ /* 0x000fe200018f0eff */
[----:B------:R-:W-:Y:S01]  /*0310*/  IMAD.X R3, R12, 0x1, R9, P2 ;  /* 0x000000010c037824 */ /* 0x000fe200010e0609 */
[----:B------:R-:W-:-:S02]  /*0320*/  LEA R4, P1, R5, UR4, 0x2 ;  /* 0x0000000405047c11 */ /* 0x000fc4000f8210ff */
[C---:B------:R-:W-:Y:S02]  /*0330*/  ISETP.GE.AND P0, PT, R10.reuse, 0x10, PT ;  /* 0x000000100a00780c */ /* 0x040fe40003f06270 */
[----:B------:R-:W-:Y:S02]  /*0340*/  LEA R6, P3, R7, UR6, 0x2 ;  /* 0x0000000607067c11 */ /* 0x000fe4000f8610ff */
[----:B------:R-:W-:Y:S01]  /*0350*/  LEA.HI.X.SX32 R12, R13, R12, 0x1, P4 ;  /* 0x0000000c0d0c7211 */ /* 0x000fe200020f0eff */
[----:B------:R-:W-:Y:S01]  /*0360*/  IMAD.IADD R13, R10, 0x1, R13 ;  /* 0x000000010a0d7824 */ /* 0x000fe200078e020d */
[----:B------:R-:W-:Y:S02]  /*0370*/  LEA R2, P2, R16, UR4, 0x2 ;  /* 0x0000000410027c11 */ /* 0x000fe4000f8410ff */
[----:B------:R-:W-:Y:S02]  /*0380*/  LEA.HI.X R5, R5, UR5, R20, 0x2, P1 ;  /* 0x0000000505057c11 */ /* 0x000fe400088f1414 */
[----:B------:R-:W-:Y:S01]  /*0390*/  LEA.HI.X R7, R7, UR7, R14, 0x2, P3 ;  /* 0x0000000707077c11 */ /* 0x000fe200098f140e */
[----:B--2---:R-:W-:Y:S01]  /*03a0*/  IMAD.WIDE R14, R15, 0x4, R18 ;  /* 0x000000040f0e7825 */ /* 0x004fe200078e0212 */
[----:B------:R-:W-:-:S02]  /*03b0*/  ISETP.GT.AND P1, PT, R10, 0xf, PT ;  /* 0x0000000f0a00780c */ /* 0x000fc40003f24270 */
[----:B------:R-:W-:Y:S01]  /*03c0*/  LEA.HI.X R3, R16, UR5, R3, 0x2, P2 ;  /* 0x0000000510037c11 */ /* 0x000fe200090f1403 */
[----:B------:R-:W-:Y:S01]  /*03d0*/  VIADD R10, R10, 0xfffffff0 ;  /* 0xfffffff00a0a7836 */ /* 0x000fe20000000000 */
[----:B------:R-:W-:Y:S01]  /*03e0*/  CS2R R16, SRZ ;  /* 0x0000000000107805 */ /* 0x000fe2000001ff00 */
[----:B------:R-:W-:Y:S01]  /*03f0*/  IMAD.WIDE R18, R13, 0x4, R18 ;  /* 0x000000040d127825 */ /* 0x000fe200078e0212 */
[----:B------:R-:W-:-:S03]  /*0400*/  ULDC.64 UR4, c[0x0][0x208] ;  /* 0x0000820000047ab9 */ /* 0x000fc60000000a00 */
[----:B------:R-:W-:Y:S01]  /*0410*/  IMAD.MOV.U32 R13, RZ, RZ, RZ ;  /* 0x000000ffff0d7224 */ /* 0x000fe200078e00ff */
[----:B------:R-:W-:Y:S02]  /*0420*/  IADD3 R25, P2, R10, R21, RZ ;  /* 0x000000150a197210 */ /* 0x000fe40007f5e0ff */
[----:B------:R-:W-:Y:S02]  /*0430*/  IADD3 R24, P3, R10, R23, RZ ;  /* 0x000000170a187210 */ /* 0x000fe40007f7e0ff */
[----:B------:R-:W-:Y:S02]  /*0440*/  CS2R R20, SRZ ;  /* 0x0000000000147805 */ /* 0x000fe4000001ff00 */
[----:B------:R-:W-:Y:S01]  /*0450*/  SHF.R.S32.HI R10, RZ, 0x1f, R10 ;  /* 0x0000001fff0a7819 */ /* 0x000fe2000001140a */
[----:B------:R1:W2:Y:S04]  /*0460*/  @!P0 LDG.E.EL R13, desc[UR4][R14.64] ;  /* 0x000000040e0d8981 */ /* 0x0002a8000c2e1900 */
[----:B------:R-:W3:Y:S01]  /*0470*/  @!P0 LDG.E.EL R17, desc[UR4][R4.64+0x40] ;  /* 0x0000400404118981 */ /* 0x000ee2000c2e1900 */
[----:B------:R-:W-:Y:S01]  /*0480*/  IMAD.X R26, R10, 0x1, R8, P2 ;  /* 0x000000010a1a7824 */ /* 0x000fe200010e0608 */
[----:B------:R-:W-:-:S02]  /*0490*/  LEA R8, P2, R25, UR6, 0x2 ;  /* 0x0000000619087c11 */ /* 0x000fc4000f8410ff */
[----:B------:R4:W5:Y:S01]  /*04a0*/  @!P0 LDG.E.EL R16, desc[UR4][R18.64] ;  /* 0x0000000412108981 */ /* 0x000962000c2e1900 */
[----:B------:R-:W-:Y:S01]  /*04b0*/  CS2R R22, SRZ ;  /* 0x0000000000167805 */ /* 0x000fe2000001ff00 */
[----:B-1----:R-:W-:Y:S02]  /*04c0*/  IMAD.X R15, R10, 0x1, R9, P3 ;  /* 0x000000010a0f7824 */ /* 0x002fe400018e0609 */
[----:B------:R-:W5:Y:S01]  /*04d0*/  @!P0 LDG.E.EL R20, desc[UR4][R2.64+0x40] ;  /* 0x0000400402148981 */ /* 0x000f62000c2e1900 */
[----:B------:R-:W-:Y:S02]  /*04e0*/  LEA.HI.X R9, R25, UR7, R26, 0x2, P2 ;  /* 0x0000000719097c11 */ /* 0x000fe400090f141a */
[C---:B------:R-:W-:Y:S01]  /*04f0*/  LEA R10, P2, R11.reuse, UR6, 0x2 ;  /* 0x000000060b0a7c11 */ /* 0x040fe2000f8410ff */
[----:B------:R-:W5:Y:S01]  /*0500*/  @!P0 LDG.E.EL R21, desc[UR4][R4.64+0x840] ;  /* 0x0008400404158981 */ /* 0x000f62000c2e1900 */
[----:B----4-:R-:W-:Y:S02]  /*0510*/  CS2R R18, SRZ ;  /* 0x0000000000127805 */ /* 0x010fe4000001ff00 */
[----:B------:R-:W-:Y:S01]  /*0520*/  LEA.HI.X R11, R11, UR7, R12, 0x2, P2 ;  /* 0x000000070b0b7c11 */ /* 0x000fe200090f140c */
[----:B------:R1:W4:Y:S01]  /*0530*/  @P1 LDG.E.EL R22, desc[UR4][R6.64+-0x40] ;  /* 0xffffc00406161981 */ /* 0x000322000c2e1900 */
[----:B------:R-:W-:-:S03]  /*0540*/  LEA R14, P2, R24, UR6, 0x2 ;  /* 0x00000006180e7c11 */ /* 0x000fc6000f8410ff */
[----:B------:R-:W4:Y:S01]  /*0550*/  @P1 LDG.E.EL R18, desc[UR4][R8.64+0x40] ;  /* 0x0000400408121981 */ /* 0x000f22000c2e1900 */
[----:B------:R-:W-:Y:S01]  /*0560*/  LEA.HI.X R15, R24, UR7, R15, 0x2, P2 ;  /* 0x00000007180f7c11 */ /* 0x000fe200090f140f */
[----:B------:R-:W-:Y:S01]  /*0570*/  IMAD.MOV.U32 R12, RZ, RZ, RZ ;  /* 0x000000ffff0c7224 */ /* 0x000fe200078e00ff */
[----:B------:R-:W-:Y:S01]  /*0580*/  CS2R R24, SRZ ;  /* 0x0000000000187805 */ /* 0x000fe2000001ff00 */
[----:B------:R-:W4:Y:S01]  /*0590*/  @!P0 LDG.E.EL R19, desc[UR4][R2.64+0x840] ;  /* 0x0008400402138981 */ /* 0x000f22000c2e1900 */
[----:B------:R-:W-:-:S03]  /*05a0*/  CS2R R26, SRZ ;  /* 0x00000000001a7805 */ /* 0x000fc6000001ff00 */
[----:B------:R-:W4:Y:S04]  /*05b0*/  @P1 LDG.E.EL R23, desc[UR4][R8.64+0x840] ;  /* 0x0008400408171981 */ /* 0x000f28000c2e1900 */
[----:B------:R3:W4:Y:S04]  /*05c0*/  @P1 LDG.E.EL R12, desc[UR4][R10.64+-0x40] ;  /* 0xffffc0040a0c1981 */ /* 0x000728000c2e1900 */
[----:B------:R-:W4:Y:S04]  /*05d0*/  @P1 LDG.E.EL R24, desc[UR4][R14.64+0x40] ;  /* 0x000040040e181981 */ /* 0x000f28000c2e1900 */
[----:B------:R-:W4:Y:S01]  /*05e0*/  @P1 LDG.E.EL R27, desc[UR4][R14.64+0x840] ;  /* 0x000840040e1b1981 */ /* 0x000f22000c2e1900 */
[----:B-1----:R-:W-:-:S03]  /*05f0*/  CS2R R6, SRZ ;  /* 0x0000000000067805 */ /* 0x002fc6000001ff00 */
[----:B------:R-:W4:Y:S04]  /*0600*/  @!P0 LDG.E.EL R26, desc[UR4][R4.64+0x880] ;  /* 0x00088004041a8981 */ /* 0x000f28000c2e1900 */
[----:B------:R4:W4:Y:S04]  /*0610*/  @!P0 LDG.E.EL R25, desc[UR4][R2.64+0x880] ;  /* 0x0008800402198981 */ /* 0x000928000c2e1900 */
[----:B------:R-:W4:Y:S04]  /*0620*/  @P1 LDG.E.EL R7, desc[UR4][R8.64+0x880] ;  /* 0x0008800408071981 */ /* 0x000f28000c2e1900 */
[----:B------:R-:W4:Y:S01]  /*0630*/  @P1 LDG.E.EL R6, desc[UR4][R14.64+0x880] ;  /* 0x000880040e061981 */ /* 0x000f22000c2e1900 */
[----:B--2---:R-:W-:-:S02]  /*0640*/  SEL R13, R13, RZ, !P0 ;  /* 0x000000ff0d0d7207 */ /* 0x004fc40004000000 */
[----:B---3--:R-:W-:-:S04]  /*0650*/  SEL R10, R17, RZ, !P0 ;  /* 0x000000ff110a7207 */ /* 0x008fc80004000000 */
[----:B------:R-:W-:Y:S02]  /*0660*/  FSETP.GT.AND P2, PT, R10, R13, PT ;  /* 0x0000000d0a00720b */ /* 0x000fe40003f44000 */
[----:B-----5:R-:W-:Y:S02]  /*0670*/  SEL R11, R16, RZ, !P0 ;  /* 0x000000ff100b7207 */ /* 0x020fe40004000000 */
[----:B------:R-:W-:Y:S02]  /*0680*/  SEL R20, R20, RZ, !P0 ;  /* 0x000000ff14147207 */ /* 0x000fe40004000000 */
[----:B------:R-:W-:Y:S02]  /*0690*/  SEL R21, R21, RZ, !P0 ;  /* 0x000000ff15157207 */ /* 0x000fe40004000000 */
[----:B------:R-:W-:Y:S02]  /*06a0*/  FSETP.GT.AND P4, PT, R20, R11, PT ;  /* 0x0000000b1400720b */ /* 0x000fe40003f84000 */
[----:B------:R-:W-:-:S02]  /*06b0*/  FSETP.NAN.AND P5, PT, R10, R10, PT ;  /* 0x0000000a0a00720b */ /* 0x000fc40003fa8000 */
[----:B------:R-:W-:Y:S02]  /*06c0*/  FSETP.NAN.AND P3, PT, R21, R21, PT ;  /* 0x000000151500720b */ /* 0x000fe40003f68000 */
[----:B----4-:R-:W-:Y:S02]  /*06d0*/  SEL R3, R22, RZ, P1 ;  /* 0x000000ff16037207 */ /* 0x010fe40000800000 */
[----:B------:R-:W-:Y:S02]  /*06e0*/  SEL R18, R18, RZ, P1 ;  /* 0x000000ff12127207 */ /* 0x000fe40000800000 */
[----:B------:R-:W-:Y:S02]  /*06f0*/  @!P2 FSEL R10, R10, R13, P5 ;  /* 0x0000000d0a0aa208 */ /* 0x000fe40002800000 */
[----:B------:R-:W-:Y:S02]  /*0700*/  FSETP.NAN.AND P5, PT, R20, R20, PT ;  /* 0x000000141400720b */ /* 0x000fe40003fa8000 */
[----:B------:R-:W-:-:S02]  /*0710*/  FSETP.GT.AND P2, PT, R18, R3, PT ;  /* 0x000000031200720b */ /* 0x000fc40003f44000 */
[----:B------:R-:W-:Y:S02]  /*0720*/  SEL R19, R19, RZ, !P0 ;  /* 0x000000ff13137207 */ /* 0x000fe40004000000 */
[----:B------:R-:W-:Y:S02]  /*0730*/  FSETP.GEU.AND P6, PT, R10, R21, PT ;  /* 0x000000150a00720b */ /* 0x000fe40003fce000 */
[----:B------:R-:W-:Y:S02]  /*0740*/  @!P4 FSEL R20, R20, R11, P5 ;  /* 0x0000000b1414c208 */ /* 0x000fe40002800000 */
[----:B------:R-:W-:Y:S02]  /*0750*/  FSETP.NAN.AND P5, PT, R19, R19, PT ;  /* 0x000000131300720b */ /* 0x000fe40003fa8000 */
[----:B------:R-:W-:Y:S02]  /*0760*/  SEL R23, R23, RZ, P1 ;  /* 0x000000ff17177207 */ /* 0x000fe40000800000 */
[----:B------:R-:W-:-:S02]  /*0770*/  SEL R5, R12, RZ, P1 ;  /* 0x000000ff0c057207 */ /* 0x000fc40000800000 */
[----:B------:R-:W-:Y:S02]  /*0780*/  SEL R24, R24, RZ, P1 ;  /* 0x000000ff18187207 */ /* 0x000fe40000800000 */
[----:B------:R-:W-:Y:S02]  /*0790*/  @!P3 FSEL R21, R21, R10, !P6 ;  /* 0x0000000a1515b208 */ /* 0x000fe40007000000 */
[----:B------:R-:W-:Y:S02]  /*07a0*/  FSETP.NAN.AND P6, PT, R18, R18, PT ;  /* 0x000000121200720b */ /* 0x000fe40003fc8000 */
[----:B------:R-:W-:Y:S02]  /*07b0*/  FSETP.NAN.AND P3, PT, R23, R23, PT ;  /* 0x000000171700720b */ /* 0x000fe40003f68000 */
[----:B------:R-:W-:Y:S02]  /*07c0*/  FSETP.GT.AND P4, PT, R24, R5, PT ;  /* 0x000000051800720b */ /* 0x000fe40003f84000 */
[----:B------:R-:W-:-:S02]  /*07d0*/  @!P2 FSEL R18, R18, R3, P6 ;  /* 0x000000031212a208 */ /* 0x000fc40003000000 */
[----:B------:R-:W-:Y:S01]  /*07e0*/  FSETP.GEU.AND P2, PT, R20, R19, PT ;  /* 0x000000131400720b */ /* 0x000fe20003f4e000 */
[----:B------:R-:W1:Y:S01]  /*07f0*/  LDC.64 R2, c[0x0][0x220] ;  /* 0x00008800ff027b82 */ /* 0x000e620000000a00 */
[----:B------:R-:W-:Y:S02]  /*0800*/  SEL R27, R27, RZ, P1 ;  /* 0x000000ff1b1b7207 */ /* 0x000fe40000800000 */
[----:B------:R-:W-:Y:S02]  /*0810*/  @!P5 FSEL R19, R19, R20, !P2 ;  /* 0x000000141313d208 */ /* 0x000fe40005000000 */
[----:B------:R-:W-:Y:S02]  /*0820*/  FSETP.GEU.AND P6, PT, R18, R23, PT ;  /* 0x000000171200720b */ /* 0x000fe40003fce000 */
[----:B------:R-:W-:Y:S02]  /*0830*/  FSETP.NAN.AND P2, PT, R27, R27, PT ;  /* 0x0000001b1b00720b */ /* 0x000fe40003f48000 */
[----:B------:R-:W-:-:S02]  /*0840*/  FSETP.NAN.AND P5, PT, R24, R24, PT ;  /* 0x000000181800720b */ /* 0x000fc40003fa8000 */
[----:B------:R-:W-:Y:S02]  /*0850*/  SEL R26, R26, RZ, !P0 ;  /* 0x000000ff1a1a7207 */ /* 0x000fe40004000000 */
[----:B------:R-:W-:Y:S02]  /*0860*/  @!P3 FSEL R23, R23, R18, !P6 ;  /* 0x000000121717b208 */ /* 0x000fe40007000000 */
[----:B------:R-:W-:Y:S02]  /*0870*/  @!P4 FSEL R24, R24, R5, P5 ;  /* 0x000000051818c208 */ /* 0x000fe40002800000 */
[----:B------:R-:W-:Y:S02]  /*0880*/  FSETP.NAN.AND P3, PT, R26, R26, PT ;  /* 0x0000001a1a00720b */ /* 0x000fe40003f68000 */
[----:B------:R-:W-:Y:S02]  /*0890*/  SEL R4, R25, RZ, !P0 ;  /* 0x000000ff19047207 */ /* 0x000fe40004000000 */
[----:B------:R-:W-:-:S02]  /*08a0*/  SEL R8, R7, RZ, P1 ;  /* 0x000000ff07087207 */ /* 0x000fc40000800000 */
[----:B------:R-:W-:Y:S02]  /*08b0*/  SEL R6, R6, RZ, P1 ;  /* 0x000000ff06067207 */ /* 0x000fe40000800000 */
[----:B------:R-:W-:Y:S02]  /*08c0*/  FSETP.GEU.AND P6, PT, R24, R27, PT ;  /* 0x0000001b1800720b */ /* 0x000fe40003fce000 */
[----:B------:R-:W-:Y:S02]  /*08d0*/  FSETP.NAN.AND P1, PT, R4, R4, PT ;  /* 0x000000040400720b */ /* 0x000fe40003f28000 */
[----:B------:R-:W-:Y:S02]  /*08e0*/  FSETP.NAN.AND P5, PT, R8, R8, PT ;  /* 0x000000080800720b */ /* 0x000fe40003fa8000 */
[----:B------:R-:W-:Y:S02]  /*08f0*/  FSETP.NAN.AND P4, PT, R6, R6, PT ;  /* 0x000000060600720b */ /* 0x000fe40003f88000 */
[----:B------:R-:W-:-:S02]  /*0900*/  @!P2 FSEL R27, R27, R24, !P6 ;  /* 0x000000181b1ba208 */ /* 0x000fc40007000000 */
[----:B------:R-:W-:Y:S02]  /*0910*/  FSETP.GEU.AND P2, PT, R21, R26, PT ;  /* 0x0000001a1500720b */ /* 0x000fe40003f4e000 */
[----:B------:R-:W-:Y:S02]  /*0920*/  FSETP.GEU.AND P6, PT, R27, R6, PT ;  /* 0x000000061b00720b */ /* 0x000fe40003fce000 */
[----:B------:R-:W-:Y:S02]  /*0930*/  @!P3 FSEL R26, R26, R21, !P2 ;  /* 0x000000151a1ab208 */ /* 0x000fe40005000000 */
[----:B------:R-:W-:Y:S02]  /*0940*/  FSETP.GEU.AND P2, PT, R19, R4, PT ;  /* 0x000000041300720b */ /* 0x000fe40003f4e000 */
[----:B------:R-:W-:Y:S02]  /*0950*/  FSETP.GEU.AND P3, PT, R23, R8, PT ;  /* 0x000000081700720b */ /* 0x000fe40003f6e000 */
[----:B------:R-:W-:-:S02]  /*0960*/  @!P1 FSEL R4, R4, R19, !P2 ;  /* 0x0000001304049208 */ /* 0x000fc40005000000 */
[----:B------:R-:W-:Y:S02]  /*0970*/  @!P5 FSEL R8, R8, R23, !P3 ;  /* 0x000000170808d208 */ /* 0x000fe40005800000 */
[----:B------:R-:W-:Y:S01]  /*0980*/  @!P4 FSEL R6, R6, R27, !P6 ;  /* 0x0000001b0606c208 */ /* 0x000fe20007000000 */
[----:B-1----:R-:W-:Y:S01]  /*0990*/  IMAD.WIDE R2, R0, 0x4, R2 ;  /* 0x0000000400027825 */ /* 0x002fe200078e0202 */
[----:B------:R-:W-:Y:S02]  /*09a0*/  FSEL R8, R26, R8, !P0 ;  /* 0x000000081a087208 */ /* 0x000fe40004000000 */
[----:B------:R-:W-:-:S05]  /*09b0*/  FSEL R9, R4, R6, !P0 ;  /* 0x0000000604097208 */ /* 0x000fca0004000000 */
[----:B------:R-:W-:Y:S01]  /*09c0*/  STG.E.64 desc[UR4][R2.64], R8 ;  /* 0x0000000802007986 */ /* 0x000fe2000c101b04 */
[----:B------:R-:W-:Y:S05]  /*09d0*/  EXIT ;  /* 0x000000000000794d */ /* 0x000fea0003800000 */
.L_x_0:
[----:B------:R-:W-:-:S00]  /*09e0*/  BRA `(.L_x_0) ;  /* 0xfffffffc00fc7947 */ /* 0x000fc0000383ffff */
[----:B------:R-:W-:-:S00]  /*09f0*/  NOP ;  /* 0x0000000000007918 */ /* 0x000fc00000000000 */
        /* <DEDUP_REMOVED lines=8> */
.L_x_1:


//--------------------- .nv.constant0.triton_poi_fused_cat_11 --------------------------
	.section	.nv.constant0.triton_poi_fused_cat_11,"a",@progbits
	.sectionflags	@""
	.align	4
.nv.constant0.triton_poi_fused_cat_11:
	.zero		556
